//
// Generated by NVIDIA NVVM Compiler
//
// Compiler Build ID: CL-36424714
// Cuda compilation tools, release 13.0, V13.0.88
// Based on NVVM 20.0.0
//

.version 9.0
.target sm_100
.address_size 64

	// .globl	_Z18simpleSumReductionPfS_
.extern .shared .align 16 .b8 input_s[];

.visible .entry _Z18simpleSumReductionPfS_(
	.param .u64 .ptr .align 1 _Z18simpleSumReductionPfS__param_0,
	.param .u64 .ptr .align 1 _Z18simpleSumReductionPfS__param_1
)
{
	.reg .pred 	%p<4>;
	.reg .b32 	%r<5>;
	.reg .b32 	%f<5>;
	.reg .b64 	%rd<17>;

	ld.param.u64 	%rd7, [_Z18simpleSumReductionPfS__param_0];
	ld.param.u64 	%rd9, [_Z18simpleSumReductionPfS__param_1];
	cvta.to.global.u64 	%rd1, %rd9;
	mov.u32 	%r1, %tid.x;
	shl.b32 	%r2, %r1, 1;
	mov.u32 	%r3, %ntid.x;
	cvt.u64.u32 	%rd2, %r3;
	cvt.u64.u32 	%rd3, %r1;
	mul.wide.u32 	%rd10, %r2, 4;
	add.s64 	%rd4, %rd1, %rd10;
	mov.b64 	%rd16, 1;
$L__BB0_1:
	add.s64 	%rd11, %rd16, -1;
	and.b64  	%rd12, %rd11, %rd3;
	setp.ne.s64 	%p1, %rd12, 0;
	@%p1 bra 	$L__BB0_3;
	shl.b64 	%rd13, %rd16, 2;
	add.s64 	%rd14, %rd4, %rd13;
	ld.global.f32 	%f1, [%rd14];
	ld.global.f32 	%f2, [%rd4];
	add.f32 	%f3, %f1, %f2;
	st.global.f32 	[%rd4], %f3;
$L__BB0_3:
	bar.sync 	0;
	shl.b64 	%rd16, %rd16, 1;
	setp.le.u64 	%p2, %rd16, %rd2;
	@%p2 bra 	$L__BB0_1;
	cvt.u32.u64 	%r4, %rd3;
	setp.ne.s32 	%p3, %r4, 0;
	@%p3 bra 	$L__BB0_6;
	ld.global.f32 	%f4, [%rd1];
	cvta.to.global.u64 	%rd15, %rd7;
	st.global.f32 	[%rd15], %f4;
$L__BB0_6:
	ret;

}
	// .globl	_Z22convergentSumReductionPfS_
.visible .entry _Z22convergentSumReductionPfS_(
	.param .u64 .ptr .align 1 _Z22convergentSumReductionPfS__param_0,
	.param .u64 .ptr .align 1 _Z22convergentSumReductionPfS__param_1
)
{
	.reg .pred 	%p<4>;
	.reg .b32 	%r<4>;
	.reg .b32 	%f<5>;
	.reg .b64 	%rd<14>;

	ld.param.u64 	%rd7, [_Z22convergentSumReductionPfS__param_0];
	ld.param.u64 	%rd8, [_Z22convergentSumReductionPfS__param_1];
	cvta.to.global.u64 	%rd1, %rd8;
	mov.u32 	%r1, %tid.x;
	mov.u32 	%r2, %ntid.x;
	cvt.u64.u32 	%rd13, %r2;
	cvt.u64.u32 	%rd3, %r1;
	mul.wide.u32 	%rd9, %r1, 4;
	add.s64 	%rd4, %rd1, %rd9;
$L__BB1_1:
	setp.le.u64 	%p1, %rd13, %rd3;
	@%p1 bra 	$L__BB1_3;
	shl.b64 	%rd10, %rd13, 2;
	add.s64 	%rd11, %rd4, %rd10;
	ld.global.f32 	%f1, [%rd11];
	ld.global.f32 	%f2, [%rd4];
	add.f32 	%f3, %f1, %f2;
	st.global.f32 	[%rd4], %f3;
$L__BB1_3:
	bar.sync 	0;
	shr.u64 	%rd6, %rd13, 1;
	setp.gt.u64 	%p2, %rd13, 1;
	mov.u64 	%rd13, %rd6;
	@%p2 bra 	$L__BB1_1;
	cvt.u32.u64 	%r3, %rd3;
	setp.ne.s32 	%p3, %r3, 0;
	@%p3 bra 	$L__BB1_6;
	ld.global.f32 	%f4, [%rd1];
	cvta.to.global.u64 	%rd12, %rd7;
	st.global.f32 	[%rd12], %f4;
$L__BB1_6:
	ret;

}
	// .globl	_Z24sharedMemorySumReductionPfS_
.visible .entry _Z24sharedMemorySumReductionPfS_(
	.param .u64 .ptr .align 1 _Z24sharedMemorySumReductionPfS__param_0,
	.param .u64 .ptr .align 1 _Z24sharedMemorySumReductionPfS__param_1
)
{
	.reg .pred 	%p<5>;
	.reg .b32 	%r<11>;
	.reg .b32 	%f<8>;
	.reg .b64 	%rd<14>;

	ld.param.u64 	%rd5, [_Z24sharedMemorySumReductionPfS__param_0];
	ld.param.u64 	%rd6, [_Z24sharedMemorySumReductionPfS__param_1];
	cvta.to.global.u64 	%rd7, %rd6;
	mov.u32 	%r3, %tid.x;
	cvt.u64.u32 	%rd1, %r3;
	mul.wide.u32 	%rd8, %r3, 4;
	add.s64 	%rd9, %rd7, %rd8;
	ld.global.f32 	%f1, [%rd9];
	mov.u32 	%r1, %ntid.x;
	mul.wide.s32 	%rd10, %r1, 4;
	add.s64 	%rd11, %rd9, %rd10;
	ld.global.f32 	%f2, [%rd11];
	add.f32 	%f3, %f1, %f2;
	shl.b32 	%r4, %r3, 2;
	mov.u32 	%r5, input_s;
	add.s32 	%r2, %r5, %r4;
	st.shared.f32 	[%r2], %f3;
	setp.lt.u32 	%p1, %r1, 2;
	@%p1 bra 	$L__BB2_5;
	shr.u32 	%r6, %r1, 1;
	cvt.u64.u32 	%rd13, %r6;
$L__BB2_2:
	bar.sync 	0;
	setp.le.u64 	%p2, %rd13, %rd1;
	@%p2 bra 	$L__BB2_4;
	cvt.u32.u64 	%r7, %rd13;
	shl.b32 	%r8, %r7, 2;
	add.s32 	%r9, %r2, %r8;
	ld.shared.f32 	%f4, [%r9];
	ld.shared.f32 	%f5, [%r2];
	add.f32 	%f6, %f4, %f5;
	st.shared.f32 	[%r2], %f6;
$L__BB2_4:
	shr.u64 	%rd4, %rd13, 1;
	setp.gt.u64 	%p3, %rd13, 1;
	mov.u64 	%rd13, %rd4;
	@%p3 bra 	$L__BB2_2;
$L__BB2_5:
	cvt.u32.u64 	%r10, %rd1;
	setp.ne.s32 	%p4, %r10, 0;
	@%p4 bra 	$L__BB2_7;
	ld.shared.f32 	%f7, [input_s];
	cvta.to.global.u64 	%rd12, %rd5;
	st.global.f32 	[%rd12], %f7;
$L__BB2_7:
	ret;

}
	// .globl	_Z25segmentMemorySumReductionPfS_
.visible .entry _Z25segmentMemorySumReductionPfS_(
	.param .u64 .ptr .align 1 _Z25segmentMemorySumReductionPfS__param_0,
	.param .u64 .ptr .align 1 _Z25segmentMemorySumReductionPfS__param_1
)
{
	.reg .pred 	%p<5>;
	.reg .b32 	%r<15>;
	.reg .b32 	%f<9>;
	.reg .b64 	%rd<14>;

	ld.param.u64 	%rd5, [_Z25segmentMemorySumReductionPfS__param_0];
	ld.param.u64 	%rd6, [_Z25segmentMemorySumReductionPfS__param_1];
	cvta.to.global.u64 	%rd7, %rd6;
	mov.u32 	%r1, %ntid.x;
	mov.u32 	%r4, %ctaid.x;
	mul.lo.s32 	%r5, %r1, %r4;
	shl.b32 	%r6, %r5, 1;
	mov.u32 	%r2, %tid.x;
	add.s32 	%r7, %r6, %r2;
	mul.wide.u32 	%rd8, %r7, 4;
	add.s64 	%rd9, %rd7, %rd8;
	ld.global.f32 	%f1, [%rd9];
	add.s32 	%r8, %r7, %r1;
	mul.wide.u32 	%rd10, %r8, 4;
	add.s64 	%rd11, %rd7, %rd10;
	ld.global.f32 	%f2, [%rd11];
	add.f32 	%f3, %f1, %f2;
	shl.b32 	%r9, %r2, 2;
	mov.u32 	%r10, input_s;
	add.s32 	%r3, %r10, %r9;
	st.shared.f32 	[%r3], %f3;
	setp.lt.u32 	%p1, %r1, 2;
	@%p1 bra 	$L__BB3_5;
	shr.u32 	%r11, %r1, 1;
	cvt.u64.u32 	%rd13, %r11;
	cvt.u64.u32 	%rd2, %r2;
$L__BB3_2:
	bar.sync 	0;
	setp.le.u64 	%p2, %rd13, %rd2;
	@%p2 bra 	$L__BB3_4;
	cvt.u32.u64 	%r12, %rd13;
	shl.b32 	%r13, %r12, 2;
	add.s32 	%r14, %r3, %r13;
	ld.shared.f32 	%f4, [%r14];
	ld.shared.f32 	%f5, [%r3];
	add.f32 	%f6, %f4, %f5;
	st.shared.f32 	[%r3], %f6;
$L__BB3_4:
	shr.u64 	%rd4, %rd13, 1;
	setp.gt.u64 	%p3, %rd13, 1;
	mov.u64 	%rd13, %rd4;
	@%p3 bra 	$L__BB3_2;
$L__BB3_5:
	setp.ne.s32 	%p4, %r2, 0;
	@%p4 bra 	$L__BB3_7;
	ld.shared.f32 	%f7, [input_s];
	cvta.to.global.u64 	%rd12, %rd5;
	atom.global.add.f32 	%f8, [%rd12], %f7;
$L__BB3_7:
	ret;

}
	// .globl	_Z27coarsenedMemorySumReductionPfS_
.visible .entry _Z27coarsenedMemorySumReductionPfS_(
	.param .u64 .ptr .align 1 _Z27coarsenedMemorySumReductionPfS__param_0,
	.param .u64 .ptr .align 1 _Z27coarsenedMemorySumReductionPfS__param_1
)
{
	.reg .pred 	%p<5>;
	.reg .b32 	%r<14>;
	.reg .b32 	%f<13>;
	.reg .b64 	%rd<16>;

	ld.param.u64 	%rd5, [_Z27coarsenedMemorySumReductionPfS__param_0];
	ld.param.u64 	%rd6, [_Z27coarsenedMemorySumReductionPfS__param_1];
	cvta.to.global.u64 	%rd7, %rd6;
	mov.u32 	%r1, %ntid.x;
	mov.u32 	%r4, %ctaid.x;
	mul.lo.s32 	%r5, %r1, %r4;
	shl.b32 	%r6, %r5, 2;
	mov.u32 	%r2, %tid.x;
	add.s32 	%r7, %r6, %r2;
	mul.wide.u32 	%rd8, %r7, 4;
	add.s64 	%rd9, %rd7, %rd8;
	ld.global.f32 	%f1, [%rd9];
	mul.wide.u32 	%rd10, %r1, 4;
	add.s64 	%rd11, %rd9, %rd10;
	ld.global.f32 	%f2, [%rd11];
	add.f32 	%f3, %f1, %f2;
	add.s64 	%rd12, %rd11, %rd10;
	ld.global.f32 	%f4, [%rd12];
	add.f32 	%f5, %f3, %f4;
	add.s64 	%rd13, %rd12, %rd10;
	ld.global.f32 	%f6, [%rd13];
	add.f32 	%f7, %f5, %f6;
	shl.b32 	%r8, %r2, 2;
	mov.u32 	%r9, input_s;
	add.s32 	%r3, %r9, %r8;
	st.shared.f32 	[%r3], %f7;
	setp.lt.u32 	%p1, %r1, 2;
	@%p1 bra 	$L__BB4_5;
	shr.u32 	%r10, %r1, 1;
	cvt.u64.u32 	%rd15, %r10;
	cvt.u64.u32 	%rd2, %r2;
$L__BB4_2:
	bar.sync 	0;
	setp.le.u64 	%p2, %rd15, %rd2;
	@%p2 bra 	$L__BB4_4;
	cvt.u32.u64 	%r11, %rd15;
	shl.b32 	%r12, %r11, 2;
	add.s32 	%r13, %r3, %r12;
	ld.shared.f32 	%f8, [%r13];
	ld.shared.f32 	%f9, [%r3];
	add.f32 	%f10, %f8, %f9;
	st.shared.f32 	[%r3], %f10;
$L__BB4_4:
	shr.u64 	%rd4, %rd15, 1;
	setp.gt.u64 	%p3, %rd15, 1;
	mov.u64 	%rd15, %rd4;
	@%p3 bra 	$L__BB4_2;
$L__BB4_5:
	setp.ne.s32 	%p4, %r2, 0;
	@%p4 bra 	$L__BB4_7;
	ld.shared.f32 	%f11, [input_s];
	cvta.to.global.u64 	%rd14, %rd5;
	atom.global.add.f32 	%f12, [%rd14], %f11;
$L__BB4_7:
	ret;

}


// ===== COMPILED SASS (sm_100) =====

	.target	sm_100

	.elftype	@"ET_EXEC"


//--------------------- .note.nv.tkinfo           --------------------------
	.section	.note.nv.tkinfo,"",@"SHT_NOTE"
	.sectionflags	@"SHF_NOTE_NV_TKINFO"
	.tkinfo
        /*0018*/ 	.word	0x00000002
        /*0030*/ 	.string	""
        /*0030*/ 	.string	"ptxas"
        /*0030*/ 	.string	"Cuda compilation tools, release 13.0, V13.0.88"
        /*0030*/ 	.string	"Build cuda_13.0.r13.0/compiler.36424714_0"
        /*0030*/ 	.string	"-arch sm_100 -m 64 "



//--------------------- .note.nv.cuinfo           --------------------------
	.section	.note.nv.cuinfo,"",@"SHT_NOTE"
	.sectionflags	@"SHF_NOTE_NV_CUINFO"
        /*0018*/ 	.short	0x0002
        /*001a*/ 	.short	0x0064
        /*001c*/ 	.short	0x0082
	.zero		2


//--------------------- .nv.info                  --------------------------
	.section	.nv.info,"",@"SHT_CUDA_INFO"
	.align	4


	//----- nvinfo : EIATTR_REGCOUNT
	.align		4
        /*0000*/ 	.byte	0x04, 0x2f
        /*0002*/ 	.short	(.L_1 - .L_0)
	.align		4
.L_0:
        /*0004*/ 	.word	index@(_Z18simpleSumReductionPfS_)
        /*0008*/ 	.word	0x0000000c


	//----- nvinfo : EIATTR_FRAME_SIZE
	.align		4
.L_1:
        /*000c*/ 	.byte	0x04, 0x11
        /*000e*/ 	.short	(.L_3 - .L_2)
	.align		4
.L_2:
        /*0010*/ 	.word	index@(_Z18simpleSumReductionPfS_)
        /*0014*/ 	.word	0x00000000


	//----- nvinfo : EIATTR_REGCOUNT
	.align		4
.L_3:
        /*0018*/ 	.byte	0x04, 0x2f
        /*001a*/ 	.short	(.L_5 - .L_4)
	.align		4
.L_4:
        /*001c*/ 	.word	index@(_Z22convergentSumReductionPfS_)
        /*0020*/ 	.word	0x0000000c


	//----- nvinfo : EIATTR_FRAME_SIZE
	.align		4
.L_5:
        /*0024*/ 	.byte	0x04, 0x11
        /*0026*/ 	.short	(.L_7 - .L_6)
	.align		4
.L_6:
        /*0028*/ 	.word	index@(_Z22convergentSumReductionPfS_)
        /*002c*/ 	.word	0x00000000


	//----- nvinfo : EIATTR_REGCOUNT
	.align		4
.L_7:
        /*0030*/ 	.byte	0x04, 0x2f
        /*0032*/ 	.short	(.L_9 - .L_8)
	.align		4
.L_8:
        /*0034*/ 	.word	index@(_Z24sharedMemorySumReductionPfS_)
        /*0038*/ 	.word	0x0000000e


	//----- nvinfo : EIATTR_FRAME_SIZE
	.align		4
.L_9:
        /*003c*/ 	.byte	0x04, 0x11
        /*003e*/ 	.short	(.L_11 - .L_10)
	.align		4
.L_10:
        /*0040*/ 	.word	index@(_Z24sharedMemorySumReductionPfS_)
        /*0044*/ 	.word	0x00000000


	//----- nvinfo : EIATTR_REGCOUNT
	.align		4
.L_11:
        /*0048*/ 	.byte	0x04, 0x2f
        /*004a*/ 	.short	(.L_13 - .L_12)
	.align		4
.L_12:
        /*004c*/ 	.word	index@(_Z25segmentMemorySumReductionPfS_)
        /*0050*/ 	.word	0x0000000c


	//----- nvinfo : EIATTR_FRAME_SIZE
	.align		4
.L_13:
        /*0054*/ 	.byte	0x04, 0x11
        /*0056*/ 	.short	(.L_15 - .L_14)
	.align		4
.L_14:
        /*0058*/ 	.word	index@(_Z25segmentMemorySumReductionPfS_)
        /*005c*/ 	.word	0x00000000


	//----- nvinfo : EIATTR_REGCOUNT
	.align		4
.L_15:
        /*0060*/ 	.byte	0x04, 0x2f
        /*0062*/ 	.short	(.L_17 - .L_16)
	.align		4
.L_16:
        /*0064*/ 	.word	index@(_Z27coarsenedMemorySumReductionPfS_)
        /*0068*/ 	.word	0x0000000e


	//----- nvinfo : EIATTR_FRAME_SIZE
	.align		4
.L_17:
        /*006c*/ 	.byte	0x04, 0x11
        /*006e*/ 	.short	(.L_19 - .L_18)
	.align		4
.L_18:
        /*0070*/ 	.word	index@(_Z27coarsenedMemorySumReductionPfS_)
        /*0074*/ 	.word	0x00000000


	//----- nvinfo : EIATTR_MIN_STACK_SIZE
	.align		4
.L_19:
        /*0078*/ 	.byte	0x04, 0x12
        /*007a*/ 	.short	(.L_21 - .L_20)
	.align		4
.L_20:
        /*007c*/ 	.word	index@(_Z27coarsenedMemorySumReductionPfS_)
        /*0080*/ 	.word	0x00000000


	//----- nvinfo : EIATTR_MIN_STACK_SIZE
	.align		4
.L_21:
        /*0084*/ 	.byte	0x04, 0x12
        /*0086*/ 	.short	(.L_23 - .L_22)
	.align		4
.L_22:
        /*0088*/ 	.word	index@(_Z25segmentMemorySumReductionPfS_)
        /*008c*/ 	.word	0x00000000


	//----- nvinfo : EIATTR_MIN_STACK_SIZE
	.align		4
.L_23:
        /*0090*/ 	.byte	0x04, 0x12
        /*0092*/ 	.short	(.L_25 - .L_24)
	.align		4
.L_24:
        /*0094*/ 	.word	index@(_Z24sharedMemorySumReductionPfS_)
        /*0098*/ 	.word	0x00000000


	//----- nvinfo : EIATTR_MIN_STACK_SIZE
	.align		4
.L_25:
        /*009c*/ 	.byte	0x04, 0x12
        /*009e*/ 	.short	(.L_27 - .L_26)
	.align		4
.L_26:
        /*00a0*/ 	.word	index@(_Z22convergentSumReductionPfS_)
        /*00a4*/ 	.word	0x00000000


	//----- nvinfo : EIATTR_MIN_STACK_SIZE
	.align		4
.L_27:
        /*00a8*/ 	.byte	0x04, 0x12
        /*00aa*/ 	.short	(.L_29 - .L_28)
	.align		4
.L_28:
        /*00ac*/ 	.word	index@(_Z18simpleSumReductionPfS_)
        /*00b0*/ 	.word	0x00000000
.L_29:


//--------------------- .nv.compat                --------------------------
	.section	.nv.compat,"",@"SHT_CUDA_COMPAT_INFO"
	.align	4
        /*0000*/ 	.byte	0x02, 0x09, 0x00, 0x00, 0x02, 0x02, 0x01, 0x00, 0x02, 0x05, 0x05, 0x00, 0x03, 0x07, 0x01, 0x01
        /*0010*/ 	.byte	0x02, 0x03, 0x00, 0x00, 0x02, 0x06, 0x01, 0x00, 0x04, 0x0b, 0x08, 0x00, 0x09, 0x00, 0x00, 0x00
        /*0020*/ 	.byte	0x00, 0x00, 0x00, 0x00


//--------------------- .nv.info._Z27coarsenedMemorySumReductionPfS_ --------------------------
	.section	.nv.info._Z27coarsenedMemorySumReductionPfS_,"",@"SHT_CUDA_INFO"
	.sectionflags	@""
	.align	4


	//----- nvinfo : EIATTR_CUDA_API_VERSION
	.align		4
        /*0000*/ 	.byte	0x04, 0x37
        /*0002*/ 	.short	(.L_31 - .L_30)
.L_30:
        /*0004*/ 	.word	0x00000082


	//----- nvinfo : EIATTR_KPARAM_INFO
	.align		4
.L_31:
        /*0008*/ 	.byte	0x04, 0x17
        /*000a*/ 	.short	(.L_33 - .L_32)
.L_32:
        /*000c*/ 	.word	0x00000000
        /*0010*/ 	.short	0x0001
        /*0012*/ 	.short	0x0008
        /*0014*/ 	.byte	0x00, 0xf5, 0x21, 0x00


	//----- nvinfo : EIATTR_KPARAM_INFO
	.align		4
.L_33:
        /*0018*/ 	.byte	0x04, 0x17
        /*001a*/ 	.short	(.L_35 - .L_34)
.L_34:
        /*001c*/ 	.word	0x00000000
        /*0020*/ 	.short	0x0000
        /*0022*/ 	.short	0x0000
        /*0024*/ 	.byte	0x00, 0xf5, 0x21, 0x00


	//----- nvinfo : EIATTR_SPARSE_MMA_MASK
	.align		4
.L_35:
        /*0028*/ 	.byte	0x03, 0x50
        /*002a*/ 	.short	0x0000


	//----- nvinfo : EIATTR_MAXREG_COUNT
	.align		4
        /*002c*/ 	.byte	0x03, 0x1b
        /*002e*/ 	.short	0x00ff


	//----- nvinfo : EIATTR_NUM_BARRIERS
	.align		4
        /*0030*/ 	.byte	0x02, 0x4c
        /*0032*/ 	.byte	0x01
	.zero		1


	//----- nvinfo : EIATTR_MERCURY_ISA_VERSION
	.align		4
        /*0034*/ 	.byte	0x03, 0x5f
        /*0036*/ 	.short	0x0101


	//----- nvinfo : EIATTR_VRC_CTA_INIT_COUNT
	.align		4
        /*0038*/ 	.byte	0x02, 0x4a
	.zero		1
	.zero		1


	//----- nvinfo : EIATTR_EXIT_INSTR_OFFSETS
	.align		4
        /*003c*/ 	.byte	0x04, 0x1c
        /*003e*/ 	.short	(.L_37 - .L_36)


	//   ....[0]....
.L_36:
        /*0040*/ 	.word	0x000002c0


	//   ....[1]....
        /*0044*/ 	.word	0x00000330


	//----- nvinfo : EIATTR_CBANK_PARAM_SIZE
	.align		4
.L_37:
        /*0048*/ 	.byte	0x03, 0x19
        /*004a*/ 	.short	0x0010


	//----- nvinfo : EIATTR_PARAM_CBANK
	.align		4
        /*004c*/ 	.byte	0x04, 0x0a
        /*004e*/ 	.short	(.L_39 - .L_38)
	.align		4
.L_38:
        /*0050*/ 	.word	index@(.nv.constant0._Z27coarsenedMemorySumReductionPfS_)
        /*0054*/ 	.short	0x0380
        /*0056*/ 	.short	0x0010


	//----- nvinfo : EIATTR_SW_WAR
	.align		4
.L_39:
        /*0058*/ 	.byte	0x04, 0x36
        /*005a*/ 	.short	(.L_41 - .L_40)
.L_40:
        /*005c*/ 	.word	0x00000008
.L_41:


//--------------------- .nv.info._Z25segmentMemorySumReductionPfS_ --------------------------
	.section	.nv.info._Z25segmentMemorySumReductionPfS_,"",@"SHT_CUDA_INFO"
	.sectionflags	@""
	.align	4


	//----- nvinfo : EIATTR_CUDA_API_VERSION
	.align		4
        /*0000*/ 	.byte	0x04, 0x37
        /*0002*/ 	.short	(.L_43 - .L_42)
.L_42:
        /*0004*/ 	.word	0x00000082


	//----- nvinfo : EIATTR_KPARAM_INFO
	.align		4
.L_43:
        /*0008*/ 	.byte	0x04, 0x17
        /*000a*/ 	.short	(.L_45 - .L_44)
.L_44:
        /*000c*/ 	.word	0x00000000
        /*0010*/ 	.short	0x0001
        /*0012*/ 	.short	0x0008
        /*0014*/ 	.byte	0x00, 0xf5, 0x21, 0x00


	//----- nvinfo : EIATTR_KPARAM_INFO
	.align		4
.L_45:
        /*0018*/ 	.byte	0x04, 0x17
        /*001a*/ 	.short	(.L_47 - .L_46)
.L_46:
        /*001c*/ 	.word	0x00000000
        /*0020*/ 	.short	0x0000
        /*0022*/ 	.short	0x0000
        /*0024*/ 	.byte	0x00, 0xf5, 0x21, 0x00


	//----- nvinfo : EIATTR_SPARSE_MMA_MASK
	.align		4
.L_47:
        /*0028*/ 	.byte	0x03, 0x50
        /*002a*/ 	.short	0x0000


	//----- nvinfo : EIATTR_MAXREG_COUNT
	.align		4
        /*002c*/ 	.byte	0x03, 0x1b
        /*002e*/ 	.short	0x00ff


	//----- nvinfo : EIATTR_NUM_BARRIERS
	.align		4
        /*0030*/ 	.byte	0x02, 0x4c
        /*0032*/ 	.byte	0x01
	.zero		1


	//----- nvinfo : EIATTR_MERCURY_ISA_VERSION
	.align		4
        /*0034*/ 	.byte	0x03, 0x5f
        /*0036*/ 	.short	0x0101


	//----- nvinfo : EIATTR_VRC_CTA_INIT_COUNT
	.align		4
        /*0038*/ 	.byte	0x02, 0x4a
	.zero		1
	.zero		1


	//----- nvinfo : EIATTR_EXIT_INSTR_OFFSETS
	.align		4
        /*003c*/ 	.byte	0x04, 0x1c
        /*003e*/ 	.short	(.L_49 - .L_48)


	//   ....[0]....
.L_48:
        /*0040*/ 	.word	0x00000280


	//   ....[1]....
        /*0044*/ 	.word	0x000002f0


	//----- nvinfo : EIATTR_CBANK_PARAM_SIZE
	.align		4
.L_49:
        /*0048*/ 	.byte	0x03, 0x19
        /*004a*/ 	.short	0x0010


	//----- nvinfo : EIATTR_PARAM_CBANK
	.align		4
        /*004c*/ 	.byte	0x04, 0x0a
        /*004e*/ 	.short	(.L_51 - .L_50)
	.align		4
.L_50:
        /*0050*/ 	.word	index@(.nv.constant0._Z25segmentMemorySumReductionPfS_)
        /*0054*/ 	.short	0x0380
        /*0056*/ 	.short	0x0010


	//----- nvinfo : EIATTR_SW_WAR
	.align		4
.L_51:
        /*0058*/ 	.byte	0x04, 0x36
        /*005a*/ 	.short	(.L_53 - .L_52)
.L_52:
        /*005c*/ 	.word	0x00000008
.L_53:


//--------------------- .nv.info._Z24sharedMemorySumReductionPfS_ --------------------------
	.section	.nv.info._Z24sharedMemorySumReductionPfS_,"",@"SHT_CUDA_INFO"
	.sectionflags	@""
	.align	4


	//----- nvinfo : EIATTR_CUDA_API_VERSION
	.align		4
        /*0000*/ 	.byte	0x04, 0x37
        /*0002*/ 	.short	(.L_55 - .L_54)
.L_54:
        /*0004*/ 	.word	0x00000082


	//----- nvinfo : EIATTR_KPARAM_INFO
	.align		4
.L_55:
        /*0008*/ 	.byte	0x04, 0x17
        /*000a*/ 	.short	(.L_57 - .L_56)
.L_56:
        /*000c*/ 	.word	0x00000000
        /*0010*/ 	.short	0x0001
        /*0012*/ 	.short	0x0008
        /*0014*/ 	.byte	0x00, 0xf5, 0x21, 0x00


	//----- nvinfo : EIATTR_KPARAM_INFO
	.align		4
.L_57:
        /*0018*/ 	.byte	0x04, 0x17
        /*001a*/ 	.short	(.L_59 - .L_58)
.L_58:
        /*001c*/ 	.word	0x00000000
        /*0020*/ 	.short	0x0000
        /*0022*/ 	.short	0x0000
        /*0024*/ 	.byte	0x00, 0xf5, 0x21, 0x00


	//----- nvinfo : EIATTR_SPARSE_MMA_MASK
	.align		4
.L_59:
        /*0028*/ 	.byte	0x03, 0x50
        /*002a*/ 	.short	0x0000


	//----- nvinfo : EIATTR_MAXREG_COUNT
	.align		4
        /*002c*/ 	.byte	0x03, 0x1b
        /*002e*/ 	.short	0x00ff


	//----- nvinfo : EIATTR_NUM_BARRIERS
	.align		4
        /*0030*/ 	.byte	0x02, 0x4c
        /*0032*/ 	.byte	0x01
	.zero		1


	//----- nvinfo : EIATTR_MERCURY_ISA_VERSION
	.align		4
        /*0034*/ 	.byte	0x03, 0x5f
        /*0036*/ 	.short	0x0101


	//----- nvinfo : EIATTR_VRC_CTA_INIT_COUNT
	.align		4
        /*0038*/ 	.byte	0x02, 0x4a
	.zero		1
	.zero		1


	//----- nvinfo : EIATTR_EXIT_INSTR_OFFSETS
	.align		4
        /*003c*/ 	.byte	0x04, 0x1c
        /*003e*/ 	.short	(.L_61 - .L_60)


	//   ....[0]....
.L_60:
        /*0040*/ 	.word	0x00000230


	//   ....[1]....
        /*0044*/ 	.word	0x000002a0


	//----- nvinfo : EIATTR_CBANK_PARAM_SIZE
	.align		4
.L_61:
        /*0048*/ 	.byte	0x03, 0x19
        /*004a*/ 	.short	0x0010


	//----- nvinfo : EIATTR_PARAM_CBANK
	.align		4
        /*004c*/ 	.byte	0x04, 0x0a
        /*004e*/ 	.short	(.L_63 - .L_62)
	.align		4
.L_62:
        /*0050*/ 	.word	index@(.nv.constant0._Z24sharedMemorySumReductionPfS_)
        /*0054*/ 	.short	0x0380
        /*0056*/ 	.short	0x0010


	//----- nvinfo : EIATTR_SW_WAR
	.align		4
.L_63:
        /*0058*/ 	.byte	0x04, 0x36
        /*005a*/ 	.short	(.L_65 - .L_64)
.L_64:
        /*005c*/ 	.word	0x00000008
.L_65:


//--------------------- .nv.info._Z22convergentSumReductionPfS_ --------------------------
	.section	.nv.info._Z22convergentSumReductionPfS_,"",@"SHT_CUDA_INFO"
	.sectionflags	@""
	.align	4


	//----- nvinfo : EIATTR_CUDA_API_VERSION
	.align		4
        /*0000*/ 	.byte	0x04, 0x37
        /*0002*/ 	.short	(.L_67 - .L_66)
.L_66:
        /*0004*/ 	.word	0x00000082


	//----- nvinfo : EIATTR_KPARAM_INFO
	.align		4
.L_67:
        /*0008*/ 	.byte	0x04, 0x17
        /*000a*/ 	.short	(.L_69 - .L_68)
.L_68:
        /*000c*/ 	.word	0x00000000
        /*0010*/ 	.short	0x0001
        /*0012*/ 	.short	0x0008
        /*0014*/ 	.byte	0x00, 0xf5, 0x21, 0x00


	//----- nvinfo : EIATTR_KPARAM_INFO
	.align		4
.L_69:
        /*0018*/ 	.byte	0x04, 0x17
        /*001a*/ 	.short	(.L_71 - .L_70)
.L_70:
        /*001c*/ 	.word	0x00000000
        /*0020*/ 	.short	0x0000
        /*0022*/ 	.short	0x0000
        /*0024*/ 	.byte	0x00, 0xf5, 0x21, 0x00


	//----- nvinfo : EIATTR_SPARSE_MMA_MASK
	.align		4
.L_71:
        /*0028*/ 	.byte	0x03, 0x50
        /*002a*/ 	.short	0x0000


	//----- nvinfo : EIATTR_MAXREG_COUNT
	.align		4
        /*002c*/ 	.byte	0x03, 0x1b
        /*002e*/ 	.short	0x00ff


	//----- nvinfo : EIATTR_NUM_BARRIERS
	.align		4
        /*0030*/ 	.byte	0x02, 0x4c
        /*0032*/ 	.byte	0x01
	.zero		1


	//----- nvinfo : EIATTR_MERCURY_ISA_VERSION
	.align		4
        /*0034*/ 	.byte	0x03, 0x5f
        /*0036*/ 	.short	0x0101


	//----- nvinfo : EIATTR_VRC_CTA_INIT_COUNT
	.align		4
        /*0038*/ 	.byte	0x02, 0x4a
	.zero		1
	.zero		1


	//----- nvinfo : EIATTR_EXIT_INSTR_OFFSETS
	.align		4
        /*003c*/ 	.byte	0x04, 0x1c
        /*003e*/ 	.short	(.L_73 - .L_72)


	//   ....[0]....
.L_72:
        /*0040*/ 	.word	0x00000170


	//   ....[1]....
        /*0044*/ 	.word	0x000001c0


	//----- nvinfo : EIATTR_CBANK_PARAM_SIZE
	.align		4
.L_73:
        /*0048*/ 	.byte	0x03, 0x19
        /*004a*/ 	.short	0x0010


	//----- nvinfo : EIATTR_PARAM_CBANK
	.align		4
        /*004c*/ 	.byte	0x04, 0x0a
        /*004e*/ 	.short	(.L_75 - .L_74)
	.align		4
.L_74:
        /*0050*/ 	.word	index@(.nv.constant0._Z22convergentSumReductionPfS_)
        /*0054*/ 	.short	0x0380
        /*0056*/ 	.short	0x0010


	//----- nvinfo : EIATTR_SW_WAR
	.align		4
.L_75:
        /*0058*/ 	.byte	0x04, 0x36
        /*005a*/ 	.short	(.L_77 - .L_76)
.L_76:
        /*005c*/ 	.word	0x00000008
.L_77:


//--------------------- .nv.info._Z18simpleSumReductionPfS_ --------------------------
	.section	.nv.info._Z18simpleSumReductionPfS_,"",@"SHT_CUDA_INFO"
	.sectionflags	@""
	.align	4


	//----- nvinfo : EIATTR_CUDA_API_VERSION
	.align		4
        /*0000*/ 	.byte	0x04, 0x37
        /*0002*/ 	.short	(.L_79 - .L_78)
.L_78:
        /*0004*/ 	.word	0x00000082


	//----- nvinfo : EIATTR_KPARAM_INFO
	.align		4
.L_79:
        /*0008*/ 	.byte	0x04, 0x17
        /*000a*/ 	.short	(.L_81 - .L_80)
.L_80:
        /*000c*/ 	.word	0x00000000
        /*0010*/ 	.short	0x0001
        /*0012*/ 	.short	0x0008
        /*0014*/ 	.byte	0x00, 0xf5, 0x21, 0x00


	//----- nvinfo : EIATTR_KPARAM_INFO
	.align		4
.L_81:
        /*0018*/ 	.byte	0x04, 0x17
        /*001a*/ 	.short	(.L_83 - .L_82)
.L_82:
        /*001c*/ 	.word	0x00000000
        /*0020*/ 	.short	0x0000
        /*0022*/ 	.short	0x0000
        /*0024*/ 	.byte	0x00, 0xf5, 0x21, 0x00


	//----- nvinfo : EIATTR_SPARSE_MMA_MASK
	.align		4
.L_83:
        /*0028*/ 	.byte	0x03, 0x50
        /*002a*/ 	.short	0x0000


	//----- nvinfo : EIATTR_MAXREG_COUNT
	.align		4
        /*002c*/ 	.byte	0x03, 0x1b
        /*002e*/ 	.short	0x00ff


	//----- nvinfo : EIATTR_NUM_BARRIERS
	.align		4
        /*0030*/ 	.byte	0x02, 0x4c
        /*0032*/ 	.byte	0x01
	.zero		1


	//----- nvinfo : EIATTR_MERCURY_ISA_VERSION
	.align		4
        /*0034*/ 	.byte	0x03, 0x5f
        /*0036*/ 	.short	0x0101


	//----- nvinfo : EIATTR_VRC_CTA_INIT_COUNT
	.align		4
        /*0038*/ 	.byte	0x02, 0x4a
	.zero		1
	.zero		1


	//----- nvinfo : EIATTR_EXIT_INSTR_OFFSETS
	.align		4
        /*003c*/ 	.byte	0x04, 0x1c
        /*003e*/ 	.short	(.L_85 - .L_84)


	//   ....[0]....
.L_84:
        /*0040*/ 	.word	0x000001a0


	//   ....[1]....
        /*0044*/ 	.word	0x000001f0


	//----- nvinfo : EIATTR_CBANK_PARAM_SIZE
	.align		4
.L_85:
        /*0048*/ 	.byte	0x03, 0x19
        /*004a*/ 	.short	0x0010


	//----- nvinfo : EIATTR_PARAM_CBANK
	.align		4
        /*004c*/ 	.byte	0x04, 0x0a
        /*004e*/ 	.short	(.L_87 - .L_86)
	.align		4
.L_86:
        /*0050*/ 	.word	index@(.nv.constant0._Z18simpleSumReductionPfS_)
        /*0054*/ 	.short	0x0380
        /*0056*/ 	.short	0x0010


	//----- nvinfo : EIATTR_SW_WAR
	.align		4
.L_87:
        /*0058*/ 	.byte	0x04, 0x36
        /*005a*/ 	.short	(.L_89 - .L_88)
.L_88:
        /*005c*/ 	.word	0x00000008
.L_89:


//--------------------- .nv.callgraph             --------------------------
	.section	.nv.callgraph,"",@"SHT_CUDA_CALLGRAPH"
	.align	4
	.sectionentsize	8
	.align		4
        /*0000*/ 	.word	0x00000000
	.align		4
        /*0004*/ 	.word	0xffffffff
	.align		4
        /*0008*/ 	.word	0x00000000
	.align		4
        /*000c*/ 	.word	0xfffffffe
	.align		4
        /*0010*/ 	.word	0x00000000
	.align		4
        /*0014*/ 	.word	0xfffffffd
	.align		4
        /*0018*/ 	.word	0x00000000
	.align		4
        /*001c*/ 	.word	0xfffffffc


//--------------------- .text._Z27coarsenedMemorySumReductionPfS_ --------------------------
	.section	.text._Z27coarsenedMemorySumReductionPfS_,"ax",@progbits
	.align	128
        .global         _Z27coarsenedMemorySumReductionPfS_
        .type           _Z27coarsenedMemorySumReductionPfS_,@function
        .size           _Z27coarsenedMemorySumReductionPfS_,(.L_x_13 - _Z27coarsenedMemorySumReductionPfS_)
        .other          _Z27coarsenedMemorySumReductionPfS_,@"STO_CUDA_ENTRY STV_DEFAULT"
_Z27coarsenedMemorySumReductionPfS_:
.text._Z27coarsenedMemorySumReductionPfS_:
[----:B------:R-:W-:Y:S01]  /*0000*/  LDC R1, c[0x0][0x37c] ;  /* 0x0000df00ff017b82 */ /* 0x000fe20000000800 */
[----:B------:R-:W0:Y:S07]  /*0010*/  S2R R0, SR_TID.X ;  /* 0x0000000000007919 */ /* 0x000e2e0000002100 */
[----:B------:R-:W1:Y:S01]  /*0020*/  S2UR UR4, SR_CTAID.X ;  /* 0x00000000000479c3 */ /* 0x000e620000002500 */
[----:B------:R-:W2:Y:S07]  /*0030*/  LDCU.64 UR6, c[0x0][0x358] ;  /* 0x00006b00ff0677ac */ /* 0x000eae0008000a00 */
[----:B------:R-:W1:Y:S08]  /*0040*/  LDC R11, c[0x0][0x360] ;  /* 0x0000d800ff0b7b82 */ /* 0x000e700000000800 */
[----:B------:R-:W3:Y:S01]  /*0050*/  LDC.64 R2, c[0x0][0x388] ;  /* 0x0000e200ff027b82 */ /* 0x000ee20000000a00 */
[----:B-1----:R-:W-:-:S04]  /*0060*/  IMAD R5, R11, UR4, RZ ;  /* 0x000000040b057c24 */ /* 0x002fc8000f8e02ff */
[----:B0-----:R-:W-:-:S04]  /*0070*/  IMAD R5, R5, 0x4, R0 ;  /* 0x0000000405057824 */ /* 0x001fc800078e0200 */
[----:B---3--:R-:W-:-:S04]  /*0080*/  IMAD.WIDE.U32 R2, R5, 0x4, R2 ;  /* 0x0000000405027825 */ /* 0x008fc800078e0002 */
[C---:B------:R-:W-:Y:S02]  /*0090*/  IMAD.WIDE.U32 R4, R11.reuse, 0x4, R2 ;  /* 0x000000040b047825 */ /* 0x040fe400078e0002 */
[----:B--2---:R0:W2:Y:S02]  /*00a0*/  LDG.E R2, desc[UR6][R2.64] ;  /* 0x0000000602027981 */ /* 0x0040a4000c1e1900 */
[C---:B------:R-:W-:Y:S02]  /*00b0*/  IMAD.WIDE.U32 R6, R11.reuse, 0x4, R4 ;  /* 0x000000040b067825 */ /* 0x040fe400078e0004 */
[----:B------:R-:W2:Y:S02]  /*00c0*/  LDG.E R5, desc[UR6][R4.64] ;  /* 0x0000000604057981 */ /* 0x000ea4000c1e1900 */
[C---:B------:R-:W-:Y:S02]  /*00d0*/  IMAD.WIDE.U32 R8, R11.reuse, 0x4, R6 ;  /* 0x000000040b087825 */ /* 0x040fe400078e0006 */
[----:B------:R-:W3:Y:S04]  /*00e0*/  LDG.E R7, desc[UR6][R6.64] ;  /* 0x0000000606077981 */ /* 0x000ee8000c1e1900 */
[----:B------:R-:W4:Y:S01]  /*00f0*/  LDG.E R9, desc[UR6][R8.64] ;  /* 0x0000000608097981 */ /* 0x000f22000c1e1900 */
[----:B------:R-:W1:Y:S01]  /*0100*/  S2UR UR5, SR_CgaCtaId ;  /* 0x00000000000579c3 */ /* 0x000e620000008800 */
[----:B------:R-:W-:Y:S01]  /*0110*/  UMOV UR4, 0x400 ;  /* 0x0000040000047882 */ /* 0x000fe20000000000 */
[----:B------:R-:W-:Y:S01]  /*0120*/  ISETP.GE.U32.AND P0, PT, R11, 0x2, PT ;  /* 0x000000020b00780c */ /* 0x000fe20003f06070 */
[----:B-1----:R-:W-:-:S06]  /*0130*/  ULEA UR4, UR5, UR4, 0x18 ;  /* 0x0000000405047291 */ /* 0x002fcc000f8ec0ff */
[C---:B0-----:R-:W-:Y:S02]  /*0140*/  LEA R3, R0.reuse, UR4, 0x2 ;  /* 0x0000000400037c11 */ /* 0x041fe4000f8e10ff */
[----:B------:R-:W-:Y:S01]  /*0150*/  ISETP.NE.AND P1, PT, R0, RZ, PT ;  /* 0x000000ff0000720c */ /* 0x000fe20003f25270 */
[----:B--2---:R-:W-:-:S04]  /*0160*/  FADD R10, R2, R5 ;  /* 0x00000005020a7221 */ /* 0x004fc80000000000 */
[----:B---3--:R-:W-:-:S04]  /*0170*/  FADD R10, R10, R7 ;  /* 0x000000070a0a7221 */ /* 0x008fc80000000000 */
[----:B----4-:R-:W-:-:S05]  /*0180*/  FADD R10, R10, R9 ;  /* 0x000000090a0a7221 */ /* 0x010fca0000000000 */
[----:B------:R0:W-:Y:S01]  /*0190*/  STS [R3], R10 ;  /* 0x0000000a03007388 */ /* 0x0001e20000000800 */
[----:B------:R-:W-:Y:S05]  /*01a0*/  @!P0 BRA `(.L_x_0) ;  /* 0x0000000000448947 */ /* 0x000fea0003800000 */
[----:B------:R-:W-:Y:S01]  /*01b0*/  HFMA2 R8, -RZ, RZ, 0, 0 ;  /* 0x00000000ff087431 */ /* 0x000fe200000001ff */
[----:B------:R-:W-:-:S07]  /*01c0*/  SHF.R.U32.HI R11, RZ, 0x1, R11 ;  /* 0x00000001ff0b7819 */ /* 0x000fce000001160b */
.L_x_1:
[----:B------:R-:W-:Y:S01]  /*01d0*/  BAR.SYNC.DEFER_BLOCKING 0x0 ;  /* 0x0000000000007b1d */ /* 0x000fe20000010000 */
[----:B------:R-:W-:Y:S02]  /*01e0*/  ISETP.GT.U32.AND P0, PT, R11, R0, PT ;  /* 0x000000000b00720c */ /* 0x000fe40003f04070 */
[----:B------:R-:W-:Y:S02]  /*01f0*/  SHF.R.U32.HI R6, RZ, 0x1, R8 ;  /* 0x00000001ff067819 */ /* 0x000fe40000011608 */
[----:B------:R-:W-:-:S13]  /*0200*/  ISETP.GT.U32.AND.EX P0, PT, R8, RZ, PT, P0 ;  /* 0x000000ff0800720c */ /* 0x000fda0003f04100 */
[C---:B------:R-:W-:Y:S01]  /*0210*/  @P0 IMAD R2, R11.reuse, 0x4, R3 ;  /* 0x000000040b020824 */ /* 0x040fe200078e0203 */
[----:B------:R-:W-:Y:S05]  /*0220*/  @P0 LDS R5, [R3] ;  /* 0x0000000003050984 */ /* 0x000fea0000000800 */
[----:B------:R-:W1:Y:S02]  /*0230*/  @P0 LDS R2, [R2] ;  /* 0x0000000002020984 */ /* 0x000e640000000800 */
[----:B-1----:R-:W-:Y:S01]  /*0240*/  @P0 FADD R4, R2, R5 ;  /* 0x0000000502040221 */ /* 0x002fe20000000000 */
[----:B------:R-:W-:-:S04]  /*0250*/  SHF.R.U64 R5, R11, 0x1, R8 ;  /* 0x000000010b057819 */ /* 0x000fc80000001208 */
[----:B------:R1:W-:Y:S01]  /*0260*/  @P0 STS [R3], R4 ;  /* 0x0000000403000388 */ /* 0x0003e20000000800 */
[----:B------:R-:W-:Y:S01]  /*0270*/  ISETP.GT.U32.AND P0, PT, R11, 0x1, PT ;  /* 0x000000010b00780c */ /* 0x000fe20003f04070 */
[----:B------:R-:W-:-:S03]  /*0280*/  IMAD.MOV.U32 R11, RZ, RZ, R5 ;  /* 0x000000ffff0b7224 */ /* 0x000fc600078e0005 */
[----:B------:R-:W-:Y:S02]  /*0290*/  ISETP.GT.U32.AND.EX P0, PT, R8, RZ, PT, P0 ;  /* 0x000000ff0800720c */ /* 0x000fe40003f04100 */
[----:B------:R-:W-:-:S11]  /*02a0*/  MOV R8, R6 ;  /* 0x0000000600087202 */ /* 0x000fd60000000f00 */
[----:B-1----:R-:W-:Y:S05]  /*02b0*/  @P0 BRA `(.L_x_1) ;  /* 0xfffffffc00c40947 */ /* 0x002fea000383ffff */
.L_x_0:
[----:B------:R-:W-:Y:S05]  /*02c0*/  @P1 EXIT ;  /* 0x000000000000194d */ /* 0x000fea0003800000 */
[----:B------:R-:W1:Y:S01]  /*02d0*/  S2UR UR5, SR_CgaCtaId ;  /* 0x00000000000579c3 */ /* 0x000e620000008800 */
[----:B------:R-:W-:-:S07]  /*02e0*/  UMOV UR4, 0x400 ;  /* 0x0000040000047882 */ /* 0x000fce0000000000 */
[----:B0-----:R-:W0:Y:S01]  /*02f0*/  LDC.64 R2, c[0x0][0x380] ;  /* 0x0000e000ff027b82 */ /* 0x001e220000000a00 */
[----:B-1----:R-:W-:-:S09]  /*0300*/  ULEA UR4, UR5, UR4, 0x18 ;  /* 0x0000000405047291 */ /* 0x002fd2000f8ec0ff */
[----:B------:R-:W0:Y:S04]  /*0310*/  LDS R5, [UR4] ;  /* 0x00000004ff057984 */ /* 0x000e280008000800 */
[----:B0-----:R-:W-:Y:S01]  /*0320*/  REDG.E.ADD.F32.FTZ.RN.STRONG.GPU desc[UR6][R2.64], R5 ;  /* 0x00000005020079a6 */ /* 0x001fe2000c12f306 */
[----:B------:R-:W-:Y:S05]  /*0330*/  EXIT ;  /* 0x000000000000794d */ /* 0x000fea0003800000 */
.L_x_2:
[----:B------:R-:W-:-:S00]  /*0340*/  BRA `(.L_x_2) ;  /* 0xfffffffc00fc7947 */ /* 0x000fc0000383ffff */
[----:B------:R-:W-:-:S00]  /*0350*/  NOP ;  /* 0x0000000000007918 */ /* 0x000fc00000000000 */
        /* <DEDUP_REMOVED lines=10> */
.L_x_13:


//--------------------- .text._Z25segmentMemorySumReductionPfS_ --------------------------
	.section	.text._Z25segmentMemorySumReductionPfS_,"ax",@progbits
	.align	128
        .global         _Z25segmentMemorySumReductionPfS_
        .type           _Z25segmentMemorySumReductionPfS_,@function
        .size           _Z25segmentMemorySumReductionPfS_,(.L_x_14 - _Z25segmentMemorySumReductionPfS_)
        .other          _Z25segmentMemorySumReductionPfS_,@"STO_CUDA_ENTRY STV_DEFAULT"
_Z25segmentMemorySumReductionPfS_:
.text._Z25segmentMemorySumReductionPfS_:
[----:B------:R-:W-:Y:S01]  /*0000*/  LDC R1, c[0x0][0x37c] ;  /* 0x0000df00ff017b82 */ /* 0x000fe20000000800 */
[----:B------:R-:W0:Y:S01]  /*0010*/  S2R R0, SR_CTAID.X ;  /* 0x0000000000007919 */ /* 0x000e220000002500 */
[----:B------:R-:W0:Y:S06]  /*0020*/  LDCU UR6, c[0x0][0x360] ;  /* 0x00006c00ff0677ac */ /* 0x000e2c0008000800 */
[----:B------:R-:W1:Y:S01]  /*0030*/  LDC.64 R4, c[0x0][0x388] ;  /* 0x0000e200ff047b82 */ /* 0x000e620000000a00 */
[----:B------:R-:W2:Y:S01]  /*0040*/  S2R R9, SR_TID.X ;  /* 0x0000000000097919 */ /* 0x000ea20000002100 */
[----:B------:R-:W3:Y:S01]  /*0050*/  LDCU.64 UR8, c[0x0][0x358] ;  /* 0x00006b00ff0877ac */ /* 0x000ee20008000a00 */
[----:B0-----:R-:W-:-:S04]  /*0060*/  IMAD R0, R0, UR6, RZ ;  /* 0x0000000600007c24 */ /* 0x001fc8000f8e02ff */
[----:B--2---:R-:W-:-:S04]  /*0070*/  IMAD R3, R0, 0x2, R9 ;  /* 0x0000000200037824 */ /* 0x004fc800078e0209 */
[C---:B------:R-:W-:Y:S02]  /*0080*/  VIADD R7, R3.reuse, UR6 ;  /* 0x0000000603077c36 */ /* 0x040fe40008000000 */
[----:B-1----:R-:W-:-:S04]  /*0090*/  IMAD.WIDE.U32 R2, R3, 0x4, R4 ;  /* 0x0000000403027825 */ /* 0x002fc800078e0004 */
[----:B------:R-:W-:Y:S02]  /*00a0*/  IMAD.WIDE.U32 R4, R7, 0x4, R4 ;  /* 0x0000000407047825 */ /* 0x000fe400078e0004 */
[----:B---3--:R-:W2:Y:S04]  /*00b0*/  LDG.E R2, desc[UR8][R2.64] ;  /* 0x0000000802027981 */ /* 0x008ea8000c1e1900 */
[----:B------:R-:W2:Y:S01]  /*00c0*/  LDG.E R5, desc[UR8][R4.64] ;  /* 0x0000000804057981 */ /* 0x000ea2000c1e1900 */
[----:B------:R-:W0:Y:S01]  /*00d0*/  S2UR UR5, SR_CgaCtaId ;  /* 0x00000000000579c3 */ /* 0x000e220000008800 */
[----:B------:R-:W-:Y:S01]  /*00e0*/  UMOV UR4, 0x400 ;  /* 0x0000040000047882 */ /* 0x000fe20000000000 */
[----:B------:R-:W-:Y:S01]  /*00f0*/  UISETP.GE.U32.AND UP0, UPT, UR6, 0x2, UPT ;  /* 0x000000020600788c */ /* 0x000fe2000bf06070 */
[----:B------:R-:W-:Y:S01]  /*0100*/  ISETP.NE.AND P1, PT, R9, RZ, PT ;  /* 0x000000ff0900720c */ /* 0x000fe20003f25270 */
[----:B0-----:R-:W-:-:S06]  /*0110*/  ULEA UR4, UR5, UR4, 0x18 ;  /* 0x0000000405047291 */ /* 0x001fcc000f8ec0ff */
[----:B------:R-:W-:Y:S01]  /*0120*/  LEA R7, R9, UR4, 0x2 ;  /* 0x0000000409077c11 */ /* 0x000fe2000f8e10ff */
[----:B--2---:R-:W-:-:S05]  /*0130*/  FADD R0, R2, R5 ;  /* 0x0000000502007221 */ /* 0x004fca0000000000 */
[----:B------:R0:W-:Y:S01]  /*0140*/  STS [R7], R0 ;  /* 0x0000000007007388 */ /* 0x0001e20000000800 */
[----:B------:R-:W-:Y:S05]  /*0150*/  BRA.U !UP0, `(.L_x_3) ;  /* 0x0000000108487547 */ /* 0x000fea000b800000 */
[----:B------:R-:W-:Y:S01]  /*0160*/  USHF.R.U32.HI UR4, URZ, 0x1, UR6 ;  /* 0x00000001ff047899 */ /* 0x000fe20008011606 */
[----:B------:R-:W-:-:S05]  /*0170*/  HFMA2 R5, -RZ, RZ, 0, 0 ;  /* 0x00000000ff057431 */ /* 0x000fca00000001ff */
[----:B------:R-:W-:-:S07]  /*0180*/  IMAD.U32 R6, RZ, RZ, UR4 ;  /* 0x00000004ff067e24 */ /* 0x000fce000f8e00ff */
.L_x_4:
[----:B------:R-:W-:Y:S01]  /*0190*/  BAR.SYNC.DEFER_BLOCKING 0x0 ;  /* 0x0000000000007b1d */ /* 0x000fe20000010000 */
[----:B------:R-:W-:Y:S02]  /*01a0*/  ISETP.GT.U32.AND P0, PT, R6, R9, PT ;  /* 0x000000090600720c */ /* 0x000fe40003f04070 */
[----:B------:R-:W-:Y:S02]  /*01b0*/  SHF.R.U32.HI R4, RZ, 0x1, R5 ;  /* 0x00000001ff047819 */ /* 0x000fe40000011605 */
[----:B------:R-:W-:-:S13]  /*01c0*/  ISETP.GT.U32.AND.EX P0, PT, R5, RZ, PT, P0 ;  /* 0x000000ff0500720c */ /* 0x000fda0003f04100 */
[----:B0-----:R-:W-:Y:S01]  /*01d0*/  @P0 LEA R0, R6, R7, 0x2 ;  /* 0x0000000706000211 */ /* 0x001fe200078e10ff */
[----:B------:R-:W-:Y:S05]  /*01e0*/  @P0 LDS R3, [R7] ;  /* 0x0000000007030984 */ /* 0x000fea0000000800 */
[----:B------:R-:W0:Y:S02]  /*01f0*/  @P0 LDS R0, [R0] ;  /* 0x0000000000000984 */ /* 0x000e240000000800 */
[----:B0-----:R-:W-:Y:S01]  /*0200*/  @P0 FADD R2, R0, R3 ;  /* 0x0000000300020221 */ /* 0x001fe20000000000 */
[----:B------:R-:W-:-:S04]  /*0210*/  SHF.R.U64 R3, R6, 0x1, R5 ;  /* 0x0000000106037819 */ /* 0x000fc80000001205 */
[----:B------:R1:W-:Y:S01]  /*0220*/  @P0 STS [R7], R2 ;  /* 0x0000000207000388 */ /* 0x0003e20000000800 */
[----:B------:R-:W-:Y:S02]  /*0230*/  ISETP.GT.U32.AND P0, PT, R6, 0x1, PT ;  /* 0x000000010600780c */ /* 0x000fe40003f04070 */
[----:B------:R-:W-:Y:S02]  /*0240*/  MOV R6, R3 ;  /* 0x0000000300067202 */ /* 0x000fe40000000f00 */
[----:B------:R-:W-:Y:S01]  /*0250*/  ISETP.GT.U32.AND.EX P0, PT, R5, RZ, PT, P0 ;  /* 0x000000ff0500720c */ /* 0x000fe20003f04100 */
[----:B------:R-:W-:-:S12]  /*0260*/  IMAD.MOV.U32 R5, RZ, RZ, R4 ;  /* 0x000000ffff057224 */ /* 0x000fd800078e0004 */
[----:B-1----:R-:W-:Y:S05]  /*0270*/  @P0 BRA `(.L_x_4) ;  /* 0xfffffffc00c40947 */ /* 0x002fea000383ffff */
.L_x_3:
[----:B------:R-:W-:Y:S05]  /*0280*/  @P1 EXIT ;  /* 0x000000000000194d */ /* 0x000fea0003800000 */
[----:B------:R-:W1:Y:S01]  /*0290*/  S2UR UR5, SR_CgaCtaId ;  /* 0x00000000000579c3 */ /* 0x000e620000008800 */
[----:B------:R-:W-:-:S07]  /*02a0*/  UMOV UR4, 0x400 ;  /* 0x0000040000047882 */ /* 0x000fce0000000000 */
[----:B------:R-:W2:Y:S01]  /*02b0*/  LDC.64 R2, c[0x0][0x380] ;  /* 0x0000e000ff027b82 */ /* 0x000ea20000000a00 */
[----:B-1----:R-:W-:-:S09]  /*02c0*/  ULEA UR4, UR5, UR4, 0x18 ;  /* 0x0000000405047291 */ /* 0x002fd2000f8ec0ff */
[----:B------:R-:W2:Y:S04]  /*02d0*/  LDS R5, [UR4] ;  /* 0x00000004ff057984 */ /* 0x000ea80008000800 */
[----:B--2---:R-:W-:Y:S01]  /*02e0*/  REDG.E.ADD.F32.FTZ.RN.STRONG.GPU desc[UR8][R2.64], R5 ;  /* 0x00000005020079a6 */ /* 0x004fe2000c12f308 */
[----:B------:R-:W-:Y:S05]  /*02f0*/  EXIT ;  /* 0x000000000000794d */ /* 0x000fea0003800000 */
.L_x_5:
        /* <DEDUP_REMOVED lines=16> */
.L_x_14:


//--------------------- .text._Z24sharedMemorySumReductionPfS_ --------------------------
	.section	.text._Z24sharedMemorySumReductionPfS_,"ax",@progbits
	.align	128
        .global         _Z24sharedMemorySumReductionPfS_
        .type           _Z24sharedMemorySumReductionPfS_,@function
        .size           _Z24sharedMemorySumReductionPfS_,(.L_x_15 - _Z24sharedMemorySumReductionPfS_)
        .other          _Z24sharedMemorySumReductionPfS_,@"STO_CUDA_ENTRY STV_DEFAULT"
_Z24sharedMemorySumReductionPfS_:
.text._Z24sharedMemorySumReductionPfS_:
[----:B------:R-:W-:Y:S01]  /*0000*/  LDC R1, c[0x0][0x37c] ;  /* 0x0000df00ff017b82 */ /* 0x000fe20000000800 */
[----:B------:R-:W0:Y:S07]  /*0010*/  S2R R9, SR_TID.X ;  /* 0x0000000000097919 */ /* 0x000e2e0000002100 */
[----:B------:R-:W0:Y:S01]  /*0020*/  LDC.64 R2, c[0x0][0x388] ;  /* 0x0000e200ff027b82 */ /* 0x000e220000000a00 */
[----:B------:R-:W1:Y:S07]  /*0030*/  LDCU.64 UR6, c[0x0][0x358] ;  /* 0x00006b00ff0677ac */ /* 0x000e6e0008000a00 */
[----:B------:R-:W2:Y:S01]  /*0040*/  LDC R11, c[0x0][0x360] ;  /* 0x0000d800ff0b7b82 */ /* 0x000ea20000000800 */
[----:B0-----:R-:W-:-:S04]  /*0050*/  IMAD.WIDE.U32 R2, R9, 0x4, R2 ;  /* 0x0000000409027825 */ /* 0x001fc800078e0002 */
[C---:B--2---:R-:W-:Y:S02]  /*0060*/  IMAD.WIDE R4, R11.reuse, 0x4, R2 ;  /* 0x000000040b047825 */ /* 0x044fe400078e0202 */
[----:B-1----:R-:W2:Y:S04]  /*0070*/  LDG.E R2, desc[UR6][R2.64] ;  /* 0x0000000602027981 */ /* 0x002ea8000c1e1900 */
[----:B------:R-:W2:Y:S01]  /*0080*/  LDG.E R5, desc[UR6][R4.64] ;  /* 0x0000000604057981 */ /* 0x000ea2000c1e1900 */
[----:B------:R-:W0:Y:S01]  /*0090*/  S2UR UR5, SR_CgaCtaId ;  /* 0x00000000000579c3 */ /* 0x000e220000008800 */
[----:B------:R-:W-:Y:S01]  /*00a0*/  UMOV UR4, 0x400 ;  /* 0x0000040000047882 */ /* 0x000fe20000000000 */
[----:B------:R-:W-:Y:S02]  /*00b0*/  ISETP.GE.U32.AND P0, PT, R11, 0x2, PT ;  /* 0x000000020b00780c */ /* 0x000fe40003f06070 */
[----:B------:R-:W-:Y:S01]  /*00c0*/  ISETP.NE.AND P1, PT, R9, RZ, PT ;  /* 0x000000ff0900720c */ /* 0x000fe20003f25270 */
[----:B0-----:R-:W-:-:S06]  /*00d0*/  ULEA UR4, UR5, UR4, 0x18 ;  /* 0x0000000405047291 */ /* 0x001fcc000f8ec0ff */
[----:B------:R-:W-:Y:S01]  /*00e0*/  LEA R7, R9, UR4, 0x2 ;  /* 0x0000000409077c11 */ /* 0x000fe2000f8e10ff */
[----:B--2---:R-:W-:-:S05]  /*00f0*/  FADD R0, R2, R5 ;  /* 0x0000000502007221 */ /* 0x004fca0000000000 */
[----:B------:R0:W-:Y:S01]  /*0100*/  STS [R7], R0 ;  /* 0x0000000007007388 */ /* 0x0001e20000000800 */
[----:B------:R-:W-:Y:S05]  /*0110*/  @!P0 BRA `(.L_x_6) ;  /* 0x0000000000448947 */ /* 0x000fea0003800000 */
[----:B------:R-:W-:Y:S01]  /*0120*/  SHF.R.U32.HI R6, RZ, 0x1, R11 ;  /* 0x00000001ff067819 */ /* 0x000fe2000001160b */
[----:B------:R-:W-:-:S07]  /*0130*/  IMAD.MOV.U32 R5, RZ, RZ, RZ ;  /* 0x000000ffff057224 */ /* 0x000fce00078e00ff */
.L_x_7:
[----:B------:R-:W-:Y:S01]  /*0140*/  BAR.SYNC.DEFER_BLOCKING 0x0 ;  /* 0x0000000000007b1d */ /* 0x000fe20000010000 */
[----:B------:R-:W-:Y:S02]  /*0150*/  ISETP.GT.U32.AND P0, PT, R6, R9, PT ;  /* 0x000000090600720c */ /* 0x000fe40003f04070 */
[----:B------:R-:W-:Y:S02]  /*0160*/  SHF.R.U32.HI R4, RZ, 0x1, R5 ;  /* 0x00000001ff047819 */ /* 0x000fe40000011605 */
[----:B------:R-:W-:-:S13]  /*0170*/  ISETP.GT.U32.AND.EX P0, PT, R5, RZ, PT, P0 ;  /* 0x000000ff0500720c */ /* 0x000fda0003f04100 */
[----:B0-----:R-:W-:Y:S01]  /*0180*/  @P0 IMAD R0, R6, 0x4, R7 ;  /* 0x0000000406000824 */ /* 0x001fe200078e0207 */
[----:B------:R-:W-:Y:S05]  /*0190*/  @P0 LDS R3, [R7] ;  /* 0x0000000007030984 */ /* 0x000fea0000000800 */
[----:B------:R-:W0:Y:S02]  /*01a0*/  @P0 LDS R0, [R0] ;  /* 0x0000000000000984 */ /* 0x000e240000000800 */
[----:B0-----:R-:W-:Y:S01]  /*01b0*/  @P0 FADD R2, R0, R3 ;  /* 0x0000000300020221 */ /* 0x001fe20000000000 */
[----:B------:R-:W-:-:S04]  /*01c0*/  SHF.R.U64 R3, R6, 0x1, R5 ;  /* 0x0000000106037819 */ /* 0x000fc80000001205 */
[----:B------:R1:W-:Y:S01]  /*01d0*/  @P0 STS [R7], R2 ;  /* 0x0000000207000388 */ /* 0x0003e20000000800 */
[----:B------:R-:W-:Y:S01]  /*01e0*/  ISETP.GT.U32.AND P0, PT, R6, 0x1, PT ;  /* 0x000000010600780c */ /* 0x000fe20003f04070 */
[----:B------:R-:W-:-:S03]  /*01f0*/  IMAD.MOV.U32 R6, RZ, RZ, R3 ;  /* 0x000000ffff067224 */ /* 0x000fc600078e0003 */
[----:B------:R-:W-:Y:S01]  /*0200*/  ISETP.GT.U32.AND.EX P0, PT, R5, RZ, PT, P0 ;  /* 0x000000ff0500720c */ /* 0x000fe20003f04100 */
[----:B------:R-:W-:-:S12]  /*0210*/  IMAD.MOV.U32 R5, RZ, RZ, R4 ;  /* 0x000000ffff057224 */ /* 0x000fd800078e0004 */
[----:B-1----:R-:W-:Y:S05]  /*0220*/  @P0 BRA `(.L_x_7) ;  /* 0xfffffffc00c40947 */ /* 0x002fea000383ffff */
.L_x_6:
[----:B------:R-:W-:Y:S05]  /*0230*/  @P1 EXIT ;  /* 0x000000000000194d */ /* 0x000fea0003800000 */
[----:B------:R-:W1:Y:S01]  /*0240*/  S2UR UR5, SR_CgaCtaId ;  /* 0x00000000000579c3 */ /* 0x000e620000008800 */
[----:B------:R-:W-:-:S07]  /*0250*/  UMOV UR4, 0x400 ;  /* 0x0000040000047882 */ /* 0x000fce0000000000 */
[----:B------:R-:W2:Y:S01]  /*0260*/  LDC.64 R2, c[0x0][0x380] ;  /* 0x0000e000ff027b82 */ /* 0x000ea20000000a00 */
[----:B-1----:R-:W-:-:S09]  /*0270*/  ULEA UR4, UR5, UR4, 0x18 ;  /* 0x0000000405047291 */ /* 0x002fd2000f8ec0ff */
[----:B------:R-:W2:Y:S04]  /*0280*/  LDS R5, [UR4] ;  /* 0x00000004ff057984 */ /* 0x000ea80008000800 */
[----:B--2---:R-:W-:Y:S01]  /*0290*/  STG.E desc[UR6][R2.64], R5 ;  /* 0x0000000502007986 */ /* 0x004fe2000c101906 */
[----:B------:R-:W-:Y:S05]  /*02a0*/  EXIT ;  /* 0x000000000000794d */ /* 0x000fea0003800000 */
.L_x_8:
        /* <DEDUP_REMOVED lines=13> */
.L_x_15:


//--------------------- .text._Z22convergentSumReductionPfS_ --------------------------
	.section	.text._Z22convergentSumReductionPfS_,"ax",@progbits
	.align	128
        .global         _Z22convergentSumReductionPfS_
        .type           _Z22convergentSumReductionPfS_,@function
        .size           _Z22convergentSumReductionPfS_,(.L_x_16 - _Z22convergentSumReductionPfS_)
        .other          _Z22convergentSumReductionPfS_,@"STO_CUDA_ENTRY STV_DEFAULT"
_Z22convergentSumReductionPfS_:
.text._Z22convergentSumReductionPfS_:
[----:B------:R-:W-:Y:S01]  /*0000*/  LDC R1, c[0x0][0x37c] ;  /* 0x0000df00ff017b82 */ /* 0x000fe20000000800 */
[----:B------:R-:W0:Y:S07]  /*0010*/  S2R R9, SR_TID.X ;  /* 0x0000000000097919 */ /* 0x000e2e0000002100 */
[----:B------:R-:W0:Y:S01]  /*0020*/  LDC.64 R2, c[0x0][0x388] ;  /* 0x0000e200ff027b82 */ /* 0x000e220000000a00 */
[----:B------:R-:W1:Y:S01]  /*0030*/  LDCU UR6, c[0x0][0x360] ;  /* 0x00006c00ff0677ac */ /* 0x000e620008000800 */
[----:B------:R-:W-:Y:S01]  /*0040*/  IMAD.MOV.U32 R6, RZ, RZ, RZ ;  /* 0x000000ffff067224 */ /* 0x000fe200078e00ff */
[----:B------:R-:W2:Y:S01]  /*0050*/  LDCU.64 UR4, c[0x0][0x358] ;  /* 0x00006b00ff0477ac */ /* 0x000ea20008000a00 */
[----:B-1----:R-:W-:-:S02]  /*0060*/  IMAD.U32 R0, RZ, RZ, UR6 ;  /* 0x00000006ff007e24 */ /* 0x002fc4000f8e00ff */
[----:B0-2---:R-:W-:-:S07]  /*0070*/  IMAD.WIDE.U32 R2, R9, 0x4, R2 ;  /* 0x0000000409027825 */ /* 0x005fce00078e0002 */
.L_x_9:
[----:B------:R-:W-:-:S04]  /*0080*/  ISETP.GT.U32.AND P0, PT, R0, R9, PT ;  /* 0x000000090000720c */ /* 0x000fc80003f04070 */
[----:B------:R-:W-:-:S13]  /*0090*/  ISETP.GT.U32.AND.EX P0, PT, R6, RZ, PT, P0 ;  /* 0x000000ff0600720c */ /* 0x000fda0003f04100 */
[C---:B------:R-:W-:Y:S01]  /*00a0*/  @P0 LEA R4, P1, R0.reuse, R2, 0x2 ;  /* 0x0000000200040211 */ /* 0x040fe200078210ff */
[----:B------:R-:W2:Y:S03]  /*00b0*/  @P0 LDG.E R7, desc[UR4][R2.64] ;  /* 0x0000000402070981 */ /* 0x000ea6000c1e1900 */
[----:B------:R-:W-:-:S05]  /*00c0*/  @P0 LEA.HI.X R5, R0, R3, R6, 0x2, P1 ;  /* 0x0000000300050211 */ /* 0x000fca00008f1406 */
[----:B------:R-:W2:Y:S02]  /*00d0*/  @P0 LDG.E R4, desc[UR4][R4.64] ;  /* 0x0000000404040981 */ /* 0x000ea4000c1e1900 */
[----:B--2---:R-:W-:-:S05]  /*00e0*/  @P0 FADD R7, R4, R7 ;  /* 0x0000000704070221 */ /* 0x004fca0000000000 */
[----:B------:R0:W-:Y:S01]  /*00f0*/  @P0 STG.E desc[UR4][R2.64], R7 ;  /* 0x0000000702000986 */ /* 0x0001e2000c101904 */
[----:B------:R-:W-:Y:S01]  /*0100*/  BAR.SYNC.DEFER_BLOCKING 0x0 ;  /* 0x0000000000007b1d */ /* 0x000fe20000010000 */
[----:B------:R-:W-:-:S04]  /*0110*/  ISETP.GT.U32.AND P0, PT, R0, 0x1, PT ;  /* 0x000000010000780c */ /* 0x000fc80003f04070 */
[----:B------:R-:W-:Y:S02]  /*0120*/  ISETP.GT.U32.AND.EX P0, PT, R6, RZ, PT, P0 ;  /* 0x000000ff0600720c */ /* 0x000fe40003f04100 */
[--C-:B------:R-:W-:Y:S02]  /*0130*/  SHF.R.U64 R0, R0, 0x1, R6.reuse ;  /* 0x0000000100007819 */ /* 0x100fe40000001206 */
[----:B------:R-:W-:-:S09]  /*0140*/  SHF.R.U32.HI R6, RZ, 0x1, R6 ;  /* 0x00000001ff067819 */ /* 0x000fd20000011606 */
[----:B0-----:R-:W-:Y:S05]  /*0150*/  @P0 BRA `(.L_x_9) ;  /* 0xfffffffc00c80947 */ /* 0x001fea000383ffff */
[----:B------:R-:W-:-:S13]  /*0160*/  ISETP.NE.AND P0, PT, R9, RZ, PT ;  /* 0x000000ff0900720c */ /* 0x000fda0003f05270 */
[----:B------:R-:W-:Y:S05]  /*0170*/  @P0 EXIT ;  /* 0x000000000000094d */ /* 0x000fea0003800000 */
[----:B------:R-:W0:Y:S02]  /*0180*/  LDC.64 R2, c[0x0][0x388] ;  /* 0x0000e200ff027b82 */ /* 0x000e240000000a00 */
[----:B0-----:R-:W2:Y:S06]  /*0190*/  LDG.E R3, desc[UR4][R2.64] ;  /* 0x0000000402037981 */ /* 0x001eac000c1e1900 */
[----:B------:R-:W2:Y:S02]  /*01a0*/  LDC.64 R4, c[0x0][0x380] ;  /* 0x0000e000ff047b82 */ /* 0x000ea40000000a00 */
[----:B--2---:R-:W-:Y:S01]  /*01b0*/  STG.E desc[UR4][R4.64], R3 ;  /* 0x0000000304007986 */ /* 0x004fe2000c101904 */
[----:B------:R-:W-:Y:S05]  /*01c0*/  EXIT ;  /* 0x000000000000794d */ /* 0x000fea0003800000 */
.L_x_10:
        /* <DEDUP_REMOVED lines=11> */
.L_x_16:


//--------------------- .text._Z18simpleSumReductionPfS_ --------------------------
	.section	.text._Z18simpleSumReductionPfS_,"ax",@progbits
	.align	128
        .global         _Z18simpleSumReductionPfS_
        .type           _Z18simpleSumReductionPfS_,@function
        .size           _Z18simpleSumReductionPfS_,(.L_x_17 - _Z18simpleSumReductionPfS_)
        .other          _Z18simpleSumReductionPfS_,@"STO_CUDA_ENTRY STV_DEFAULT"
_Z18simpleSumReductionPfS_:
.text._Z18simpleSumReductionPfS_:
[----:B------:R-:W-:Y:S01]  /*0000*/  LDC R1, c[0x0][0x37c] ;  /* 0x0000df00ff017b82 */ /* 0x000fe20000000800 */
[----:B------:R-:W0:Y:S07]  /*0010*/  S2R R0, SR_TID.X ;  /* 0x0000000000007919 */ /* 0x000e2e0000002100 */
[----:B------:R-:W1:Y:S01]  /*0020*/  LDC.64 R2, c[0x0][0x388] ;  /* 0x0000e200ff027b82 */ /* 0x000e620000000a00 */
[----:B------:R-:W-:Y:S01]  /*0030*/  IMAD.MOV.U32 R9, RZ, RZ, 0x1 ;  /* 0x00000001ff097424 */ /* 0x000fe200078e00ff */
[----:B------:R-:W2:Y:S01]  /*0040*/  LDCU.64 UR4, c[0x0][0x358] ;  /* 0x00006b00ff0477ac */ /* 0x000ea20008000a00 */
[----:B------:R-:W-:Y:S01]  /*0050*/  IMAD.MOV.U32 R6, RZ, RZ, RZ ;  /* 0x000000ffff067224 */ /* 0x000fe200078e00ff */
[----:B------:R-:W3:Y:S01]  /*0060*/  LDCU UR6, c[0x0][0x360] ;  /* 0x00006c00ff0677ac */ /* 0x000ee20008000800 */
[----:B0-----:R-:W-:-:S04]  /*0070*/  IMAD.SHL.U32 R5, R0, 0x2, RZ ;  /* 0x0000000200057824 */ /* 0x001fc800078e00ff */
[----:B-123--:R-:W-:-:S07]  /*0080*/  IMAD.WIDE.U32 R2, R5, 0x4, R2 ;  /* 0x0000000405027825 */ /* 0x00efce00078e0002 */
.L_x_11:
[----:B------:R-:W-:-:S04]  /*0090*/  IADD3 R5, P1, PT, R9, -0x1, RZ ;  /* 0xffffffff09057810 */ /* 0x000fc80007f3e0ff */
[----:B------:R-:W-:Y:S02]  /*00a0*/  LOP3.LUT P0, RZ, R5, R0, RZ, 0xc0, !PT ;  /* 0x0000000005ff7212 */ /* 0x000fe4000780c0ff */
[----:B------:R-:W-:-:S04]  /*00b0*/  IADD3.X R4, PT, PT, R6, -0x1, RZ, P1, !PT ;  /* 0xffffffff06047810 */ /* 0x000fc80000ffe4ff */
[----:B------:R-:W-:-:S13]  /*00c0*/  LOP3.LUT P0, RZ, R4, RZ, RZ, 0xc0, P0 ;  /* 0x000000ff04ff7212 */ /* 0x000fda000000c0ff */
[C---:B------:R-:W-:Y:S01]  /*00d0*/  @!P0 LEA R4, P1, R9.reuse, R2, 0x2 ;  /* 0x0000000209048211 */ /* 0x040fe200078210ff */
[----:B------:R-:W2:Y:S03]  /*00e0*/  @!P0 LDG.E R7, desc[UR4][R2.64] ;  /* 0x0000000402078981 */ /* 0x000ea6000c1e1900 */
[----:B------:R-:W-:-:S05]  /*00f0*/  @!P0 LEA.HI.X R5, R9, R3, R6, 0x2, P1 ;  /* 0x0000000309058211 */ /* 0x000fca00008f1406 */
[----:B------:R-:W2:Y:S01]  /*0100*/  @!P0 LDG.E R4, desc[UR4][R4.64] ;  /* 0x0000000404048981 */ /* 0x000ea2000c1e1900 */
[C---:B------:R-:W-:Y:S01]  /*0110*/  SHF.L.U64.HI R6, R9.reuse, 0x1, R6 ;  /* 0x0000000109067819 */ /* 0x040fe20000010206 */
[----:B------:R-:W-:Y:S02]  /*0120*/  IMAD.SHL.U32 R9, R9, 0x2, RZ ;  /* 0x0000000209097824 */ /* 0x000fe400078e00ff */
[----:B--2---:R-:W-:-:S05]  /*0130*/  @!P0 FADD R7, R4, R7 ;  /* 0x0000000704078221 */ /* 0x004fca0000000000 */
[----:B------:R0:W-:Y:S01]  /*0140*/  @!P0 STG.E desc[UR4][R2.64], R7 ;  /* 0x0000000702008986 */ /* 0x0001e2000c101904 */
[----:B------:R-:W-:Y:S01]  /*0150*/  BAR.SYNC.DEFER_BLOCKING 0x0 ;  /* 0x0000000000007b1d */ /* 0x000fe20000010000 */
[----:B------:R-:W-:-:S04]  /*0160*/  ISETP.GT.U32.AND P0, PT, R9, UR6, PT ;  /* 0x0000000609007c0c */ /* 0x000fc8000bf04070 */
[----:B------:R-:W-:-:S13]  /*0170*/  ISETP.GT.U32.AND.EX P0, PT, R6, RZ, PT, P0 ;  /* 0x000000ff0600720c */ /* 0x000fda0003f04100 */
[----:B0-----:R-:W-:Y:S05]  /*0180*/  @!P0 BRA `(.L_x_11) ;  /* 0xfffffffc00c08947 */ /* 0x001fea000383ffff */
[----:B------:R-:W-:-:S13]  /*0190*/  ISETP.NE.AND P0, PT, R0, RZ, PT ;  /* 0x000000ff0000720c */ /* 0x000fda0003f05270 */
[----:B------:R-:W-:Y:S05]  /*01a0*/  @P0 EXIT ;  /* 0x000000000000094d */ /* 0x000fea0003800000 */
[----:B------:R-:W0:Y:S02]  /*01b0*/  LDC.64 R2, c[0x0][0x388] ;  /* 0x0000e200ff027b82 */ /* 0x000e240000000a00 */
[----:B0-----:R-:W2:Y:S06]  /*01c0*/  LDG.E R3, desc[UR4][R2.64] ;  /* 0x0000000402037981 */ /* 0x001eac000c1e1900 */
[----:B------:R-:W2:Y:S02]  /*01d0*/  LDC.64 R4, c[0x0][0x380] ;  /* 0x0000e000ff047b82 */ /* 0x000ea40000000a00 */
[----:B--2---:R-:W-:Y:S01]  /*01e0*/  STG.E desc[UR4][R4.64], R3 ;  /* 0x0000000304007986 */ /* 0x004fe2000c101904 */
[----:B------:R-:W-:Y:S05]  /*01f0*/  EXIT ;  /* 0x000000000000794d */ /* 0x000fea0003800000 */
.L_x_12:
        /* <DEDUP_REMOVED lines=16> */
.L_x_17:


//--------------------- .nv.shared._Z27coarsenedMemorySumReductionPfS_ --------------------------
	.section	.nv.shared._Z27coarsenedMemorySumReductionPfS_,"aw",@nobits
	.sectionflags	@""
	.align	16
	.zero		1024


//--------------------- .nv.shared.reserved.0     --------------------------
	.section	.nv.shared.reserved.0,"aw",@nobits
	.weak		__nv_reservedSMEM_offset_0_alias
	.size		__nv_reservedSMEM_offset_0_alias, 0, 64
	.other		__nv_reservedSMEM_offset_0_alias,@"STO_CUDA_RESERVED_SHARED STV_DEFAULT"
__nv_reservedSMEM_offset_0_alias:
	.zero		0
	.zero		64


//--------------------- .nv.shared._Z25segmentMemorySumReductionPfS_ --------------------------
	.section	.nv.shared._Z25segmentMemorySumReductionPfS_,"aw",@nobits
	.sectionflags	@""
	.align	16
	.zero		1024


//--------------------- .nv.shared._Z24sharedMemorySumReductionPfS_ --------------------------
	.section	.nv.shared._Z24sharedMemorySumReductionPfS_,"aw",@nobits
	.sectionflags	@""
	.align	16
	.zero		1024


//--------------------- .nv.shared._Z22convergentSumReductionPfS_ --------------------------
	.section	.nv.shared._Z22convergentSumReductionPfS_,"aw",@nobits
	.sectionflags	@""
	.align	16
	.zero		1024


//--------------------- .nv.shared._Z18simpleSumReductionPfS_ --------------------------
	.section	.nv.shared._Z18simpleSumReductionPfS_,"aw",@nobits
	.sectionflags	@""
	.align	16
	.zero		1024


//--------------------- .nv.constant0._Z27coarsenedMemorySumReductionPfS_ --------------------------
	.section	.nv.constant0._Z27coarsenedMemorySumReductionPfS_,"a",@progbits
	.sectionflags	@""
	.align	4
.nv.constant0._Z27coarsenedMemorySumReductionPfS_:
	.zero		912


//--------------------- .nv.constant0._Z25segmentMemorySumReductionPfS_ --------------------------
	.section	.nv.constant0._Z25segmentMemorySumReductionPfS_,"a",@progbits
	.sectionflags	@""
	.align	4
.nv.constant0._Z25segmentMemorySumReductionPfS_:
	.zero		912


//--------------------- .nv.constant0._Z24sharedMemorySumReductionPfS_ --------------------------
	.section	.nv.constant0._Z24sharedMemorySumReductionPfS_,"a",@progbits
	.sectionflags	@""
	.align	4
.nv.constant0._Z24sharedMemorySumReductionPfS_:
	.zero		912


//--------------------- .nv.constant0._Z22convergentSumReductionPfS_ --------------------------
	.section	.nv.constant0._Z22convergentSumReductionPfS_,"a",@progbits
	.sectionflags	@""
	.align	4
.nv.constant0._Z22convergentSumReductionPfS_:
	.zero		912


//--------------------- .nv.constant0._Z18simpleSumReductionPfS_ --------------------------
	.section	.nv.constant0._Z18simpleSumReductionPfS_,"a",@progbits
	.sectionflags	@""
	.align	4
.nv.constant0._Z18simpleSumReductionPfS_:
	.zero		912


//--------------------- SYMBOLS --------------------------

	.type		.nv.reservedSmem.offset0,@object
	.size		.nv.reservedSmem.offset0,0x4
	.type		.nv.reservedSmem.cap,@object
	.size		.nv.reservedSmem.cap,0x4
